//
// Generated by NVIDIA NVVM Compiler
//
// Compiler Build ID: CL-36424714
// Cuda compilation tools, release 13.0, V13.0.88
// Based on NVVM 20.0.0
//

.version 9.0
.target sm_100
.address_size 64

	// .globl	vector_add

.visible .entry vector_add(
	.param .u64 .ptr .align 1 vector_add_param_0,
	.param .u64 .ptr .align 1 vector_add_param_1,
	.param .u64 .ptr .align 1 vector_add_param_2,
	.param .u32 vector_add_param_3
)
{
	.reg .b32 	%r<2>;
	.reg .b32 	%f<4>;
	.reg .b64 	%rd<11>;

	ld.param.u64 	%rd1, [vector_add_param_0];
	ld.param.u64 	%rd2, [vector_add_param_1];
	ld.param.u64 	%rd3, [vector_add_param_2];
	cvta.to.global.u64 	%rd4, %rd3;
	cvta.to.global.u64 	%rd5, %rd2;
	cvta.to.global.u64 	%rd6, %rd1;
	mov.u32 	%r1, %tid.x;
	mul.wide.u32 	%rd7, %r1, 4;
	add.s64 	%rd8, %rd6, %rd7;
	ld.global.f32 	%f1, [%rd8];
	add.s64 	%rd9, %rd5, %rd7;
	ld.global.f32 	%f2, [%rd9];
	add.f32 	%f3, %f1, %f2;
	add.s64 	%rd10, %rd4, %rd7;
	st.global.f32 	[%rd10], %f3;
	ret;

}


// ===== COMPILED SASS (sm_100) =====

	.target	sm_100

	.elftype	@"ET_EXEC"


//--------------------- .note.nv.tkinfo           --------------------------
	.section	.note.nv.tkinfo,"",@"SHT_NOTE"
	.sectionflags	@"SHF_NOTE_NV_TKINFO"
	.tkinfo
        /*0018*/ 	.word	0x00000002
        /*0030*/ 	.string	""
        /*0030*/ 	.string	"ptxas"
        /*0030*/ 	.string	"Cuda compilation tools, release 13.0, V13.0.88"
        /*0030*/ 	.string	"Build cuda_13.0.r13.0/compiler.36424714_0"
        /*0030*/ 	.string	"-arch sm_100 -m 64 "



//--------------------- .note.nv.cuinfo           --------------------------
	.section	.note.nv.cuinfo,"",@"SHT_NOTE"
	.sectionflags	@"SHF_NOTE_NV_CUINFO"
        /*0018*/ 	.short	0x0002
        /*001a*/ 	.short	0x0064
        /*001c*/ 	.short	0x0082
	.zero		2


//--------------------- .nv.info                  --------------------------
	.section	.nv.info,"",@"SHT_CUDA_INFO"
	.align	4


	//----- nvinfo : EIATTR_REGCOUNT
	.align		4
        /*0000*/ 	.byte	0x04, 0x2f
        /*0002*/ 	.short	(.L_1 - .L_0)
	.align		4
.L_0:
        /*0004*/ 	.word	index@(vector_add)
        /*0008*/ 	.word	0x0000000c


	//----- nvinfo : EIATTR_FRAME_SIZE
	.align		4
.L_1:
        /*000c*/ 	.byte	0x04, 0x11
        /*000e*/ 	.short	(.L_3 - .L_2)
	.align		4
.L_2:
        /*0010*/ 	.word	index@(vector_add)
        /*0014*/ 	.word	0x00000000


	//----- nvinfo : EIATTR_MIN_STACK_SIZE
	.align		4
.L_3:
        /*0018*/ 	.byte	0x04, 0x12
        /*001a*/ 	.short	(.L_5 - .L_4)
	.align		4
.L_4:
        /*001c*/ 	.word	index@(vector_add)
        /*0020*/ 	.word	0x00000000
.L_5:


//--------------------- .nv.compat                --------------------------
	.section	.nv.compat,"",@"SHT_CUDA_COMPAT_INFO"
	.align	4
        /*0000*/ 	.byte	0x02, 0x09, 0x00, 0x00, 0x02, 0x02, 0x01, 0x00, 0x02, 0x05, 0x05, 0x00, 0x03, 0x07, 0x01, 0x01
        /*0010*/ 	.byte	0x02, 0x03, 0x00, 0x00, 0x02, 0x06, 0x01, 0x00, 0x04, 0x0b, 0x08, 0x00, 0x09, 0x00, 0x00, 0x00
        /*0020*/ 	.byte	0x00, 0x00, 0x00, 0x00


//--------------------- .nv.info.vector_add       --------------------------
	.section	.nv.info.vector_add,"",@"SHT_CUDA_INFO"
	.sectionflags	@""
	.align	4


	//----- nvinfo : EIATTR_CUDA_API_VERSION
	.align		4
        /*0000*/ 	.byte	0x04, 0x37
        /*0002*/ 	.short	(.L_7 - .L_6)
.L_6:
        /*0004*/ 	.word	0x00000082


	//----- nvinfo : EIATTR_KPARAM_INFO
	.align		4
.L_7:
        /*0008*/ 	.byte	0x04, 0x17
        /*000a*/ 	.short	(.L_9 - .L_8)
.L_8:
        /*000c*/ 	.word	0x00000000
        /*0010*/ 	.short	0x0003
        /*0012*/ 	.short	0x0018
        /*0014*/ 	.byte	0x00, 0xf0, 0x11, 0x00


	//----- nvinfo : EIATTR_KPARAM_INFO
	.align		4
.L_9:
        /*0018*/ 	.byte	0x04, 0x17
        /*001a*/ 	.short	(.L_11 - .L_10)
.L_10:
        /*001c*/ 	.word	0x00000000
        /*0020*/ 	.short	0x0002
        /*0022*/ 	.short	0x0010
        /*0024*/ 	.byte	0x00, 0xf5, 0x21, 0x00


	//----- nvinfo : EIATTR_KPARAM_INFO
	.align		4
.L_11:
        /*0028*/ 	.byte	0x04, 0x17
        /*002a*/ 	.short	(.L_13 - .L_12)
.L_12:
        /*002c*/ 	.word	0x00000000
        /*0030*/ 	.short	0x0001
        /*0032*/ 	.short	0x0008
        /*0034*/ 	.byte	0x00, 0xf5, 0x21, 0x00


	//----- nvinfo : EIATTR_KPARAM_INFO
	.align		4
.L_13:
        /*0038*/ 	.byte	0x04, 0x17
        /*003a*/ 	.short	(.L_15 - .L_14)
.L_14:
        /*003c*/ 	.word	0x00000000
        /*0040*/ 	.short	0x0000
        /*0042*/ 	.short	0x0000
        /*0044*/ 	.byte	0x00, 0xf5, 0x21, 0x00


	//----- nvinfo : EIATTR_SPARSE_MMA_MASK
	.align		4
.L_15:
        /*0048*/ 	.byte	0x03, 0x50
        /*004a*/ 	.short	0x0000


	//----- nvinfo : EIATTR_MAXREG_COUNT
	.align		4
        /*004c*/ 	.byte	0x03, 0x1b
        /*004e*/ 	.short	0x00ff


	//----- nvinfo : EIATTR_MERCURY_ISA_VERSION
	.align		4
        /*0050*/ 	.byte	0x03, 0x5f
        /*0052*/ 	.short	0x0101


	//----- nvinfo : EIATTR_VRC_CTA_INIT_COUNT
	.align		4
        /*0054*/ 	.byte	0x02, 0x4a
	.zero		1
	.zero		1


	//----- nvinfo : EIATTR_EXIT_INSTR_OFFSETS
	.align		4
        /*0058*/ 	.byte	0x04, 0x1c
        /*005a*/ 	.short	(.L_17 - .L_16)


	//   ....[0]....
.L_16:
        /*005c*/ 	.word	0x000000d0


	//----- nvinfo : EIATTR_CBANK_PARAM_SIZE
	.align		4
.L_17:
        /*0060*/ 	.byte	0x03, 0x19
        /*0062*/ 	.short	0x001c


	//----- nvinfo : EIATTR_PARAM_CBANK
	.align		4
        /*0064*/ 	.byte	0x04, 0x0a
        /*0066*/ 	.short	(.L_19 - .L_18)
	.align		4
.L_18:
        /*0068*/ 	.word	index@(.nv.constant0.vector_add)
        /*006c*/ 	.short	0x0380
        /*006e*/ 	.short	0x001c


	//----- nvinfo : EIATTR_SW_WAR
	.align		4
.L_19:
        /*0070*/ 	.byte	0x04, 0x36
        /*0072*/ 	.short	(.L_21 - .L_20)
.L_20:
        /*0074*/ 	.word	0x00000008
.L_21:


//--------------------- .nv.callgraph             --------------------------
	.section	.nv.callgraph,"",@"SHT_CUDA_CALLGRAPH"
	.align	4
	.sectionentsize	8
	.align		4
        /*0000*/ 	.word	0x00000000
	.align		4
        /*0004*/ 	.word	0xffffffff
	.align		4
        /*0008*/ 	.word	0x00000000
	.align		4
        /*000c*/ 	.word	0xfffffffe
	.align		4
        /*0010*/ 	.word	0x00000000
	.align		4
        /*0014*/ 	.word	0xfffffffd
	.align		4
        /*0018*/ 	.word	0x00000000
	.align		4
        /*001c*/ 	.word	0xfffffffc


//--------------------- .text.vector_add          --------------------------
	.section	.text.vector_add,"ax",@progbits
	.align	128
        .global         vector_add
        .type           vector_add,@function
        .size           vector_add,(.L_x_1 - vector_add)
        .other          vector_add,@"STO_CUDA_ENTRY STV_DEFAULT"
vector_add:
.text.vector_add:
[----:B------:R-:W-:Y:S01]  /*0000*/  LDC R1, c[0x0][0x37c] ;  /* 0x0000df00ff017b82 */ /* 0x000fe20000000800 */
[----:B------:R-:W0:Y:S07]  /*0010*/  S2R R9, SR_TID.X ;  /* 0x0000000000097919 */ /* 0x000e2e0000002100 */
[----:B------:R-:W0:Y:S01]  /*0020*/  LDC.64 R2, c[0x0][0x380] ;  /* 0x0000e000ff027b82 */ /* 0x000e220000000a00 */
[----:B------:R-:W1:Y:S07]  /*0030*/  LDCU.64 UR4, c[0x0][0x358] ;  /* 0x00006b00ff0477ac */ /* 0x000e6e0008000a00 */
[----:B------:R-:W2:Y:S08]  /*0040*/  LDC.64 R4, c[0x0][0x388] ;  /* 0x0000e200ff047b82 */ /* 0x000eb00000000a00 */
[----:B------:R-:W3:Y:S01]  /*0050*/  LDC.64 R6, c[0x0][0x390] ;  /* 0x0000e400ff067b82 */ /* 0x000ee20000000a00 */
[----:B0-----:R-:W-:-:S04]  /*0060*/  IMAD.WIDE.U32 R2, R9, 0x4, R2 ;  /* 0x0000000409027825 */ /* 0x001fc800078e0002 */
[C---:B--2---:R-:W-:Y:S02]  /*0070*/  IMAD.WIDE.U32 R4, R9.reuse, 0x4, R4 ;  /* 0x0000000409047825 */ /* 0x044fe400078e0004 */
[----:B-1----:R-:W2:Y:S04]  /*0080*/  LDG.E R2, desc[UR4][R2.64] ;  /* 0x0000000402027981 */ /* 0x002ea8000c1e1900 */
[----:B------:R-:W2:Y:S01]  /*0090*/  LDG.E R5, desc[UR4][R4.64] ;  /* 0x0000000404057981 */ /* 0x000ea2000c1e1900 */
[----:B---3--:R-:W-:-:S04]  /*00a0*/  IMAD.WIDE.U32 R6, R9, 0x4, R6 ;  /* 0x0000000409067825 */ /* 0x008fc800078e0006 */
[----:B--2---:R-:W-:-:S05]  /*00b0*/  FADD R9, R2, R5 ;  /* 0x0000000502097221 */ /* 0x004fca0000000000 */
[----:B------:R-:W-:Y:S01]  /*00c0*/  STG.E desc[UR4][R6.64], R9 ;  /* 0x0000000906007986 */ /* 0x000fe2000c101904 */
[----:B------:R-:W-:Y:S05]  /*00d0*/  EXIT ;  /* 0x000000000000794d */ /* 0x000fea0003800000 */
.L_x_0:
[----:B------:R-:W-:-:S00]  /*00e0*/  BRA `(.L_x_0) ;  /* 0xfffffffc00fc7947 */ /* 0x000fc0000383ffff */
[----:B------:R-:W-:-:S00]  /*00f0*/  NOP ;  /* 0x0000000000007918 */ /* 0x000fc00000000000 */
        /* <DEDUP_REMOVED lines=8> */
.L_x_1:


//--------------------- .nv.shared.reserved.0     --------------------------
	.section	.nv.shared.reserved.0,"aw",@nobits
	.weak		__nv_reservedSMEM_offset_0_alias
	.size		__nv_reservedSMEM_offset_0_alias, 0, 64
	.other		__nv_reservedSMEM_offset_0_alias,@"STO_CUDA_RESERVED_SHARED STV_DEFAULT"
__nv_reservedSMEM_offset_0_alias:
	.zero		0
	.zero		64


//--------------------- .nv.constant0.vector_add  --------------------------
	.section	.nv.constant0.vector_add,"a",@progbits
	.sectionflags	@""
	.align	4
.nv.constant0.vector_add:
	.zero		924


//--------------------- SYMBOLS --------------------------

	.type		.nv.reservedSmem.offset0,@object
	.size		.nv.reservedSmem.offset0,0x4
